	.headerflags	@"EF_CUDA_TEXMODE_UNIFIED EF_CUDA_64BIT_ADDRESS EF_CUDA_ACCELERATORS EF_CUDA_SM90 EF_CUDA_VIRTUAL_SM(EF_CUDA_SM90)"
	.elftype	@"ET_EXEC"


//--------------------- .nv.info                  --------------------------
	.section	.nv.info,"",@"SHT_CUDA_INFO"
	.align	4


	//----- nvinfo : EIATTR_REGCOUNT
	.align		4
        /*0000*/ 	.byte	0x04, 0x2f
        /*0002*/ 	.short	(.L_1 - .L_0)
	.align		4
.L_0:
        /*0004*/ 	.word	index@(triton_poi_fused_convolution_leaky_relu_1)
        /*0008*/ 	.word	0x0000000e


	//----- nvinfo : EIATTR_MIN_STACK_SIZE
	.align		4
.L_1:
        /*000c*/ 	.byte	0x04, 0x12
        /*000e*/ 	.short	(.L_3 - .L_2)
	.align		4
.L_2:
        /*0010*/ 	.word	index@(triton_poi_fused_convolution_leaky_relu_1)
        /*0014*/ 	.word	0x00000000


	//----- nvinfo : EIATTR_FRAME_SIZE
	.align		4
.L_3:
        /*0018*/ 	.byte	0x04, 0x11
        /*001a*/ 	.short	(.L_5 - .L_4)
	.align		4
.L_4:
        /*001c*/ 	.word	index@(triton_poi_fused_convolution_leaky_relu_1)
        /*0020*/ 	.word	0x00000000


	//----- nvinfo : EIATTR_MIN_STACK_SIZE
	.align		4
.L_5:
        /*0024*/ 	.byte	0x04, 0x12
        /*0026*/ 	.short	(.L_7 - .L_6)
	.align		4
.L_6:
        /*0028*/ 	.word	index@(triton_poi_fused_convolution_leaky_relu_1)
        /*002c*/ 	.word	0x00000000
.L_7:


//--------------------- .nv.info.triton_poi_fused_convolution_leaky_relu_1 --------------------------
	.section	.nv.info.triton_poi_fused_convolution_leaky_relu_1,"",@"SHT_CUDA_INFO"
	.sectionflags	@""
	.align	4


	//----- nvinfo : EIATTR_CUDA_API_VERSION
	.align		4
        /*0000*/ 	.byte	0x04, 0x37
        /*0002*/ 	.short	(.L_9 - .L_8)
.L_8:
        /*0004*/ 	.word	0x0000007c


	//----- nvinfo : EIATTR_KPARAM_INFO
	.align		4
.L_9:
        /*0008*/ 	.byte	0x04, 0x17
        /*000a*/ 	.short	(.L_11 - .L_10)
.L_10:
        /*000c*/ 	.word	0x00000000
        /*0010*/ 	.short	0x0003
        /*0012*/ 	.short	0x0018
        /*0014*/ 	.byte	0x00, 0xf0, 0x11, 0x00


	//----- nvinfo : EIATTR_KPARAM_INFO
	.align		4
.L_11:
        /*0018*/ 	.byte	0x04, 0x17
        /*001a*/ 	.short	(.L_13 - .L_12)
.L_12:
        /*001c*/ 	.word	0x00000000
        /*0020*/ 	.short	0x0002
        /*0022*/ 	.short	0x0010
        /*0024*/ 	.byte	0x00, 0xf4, 0x21, 0x00


	//----- nvinfo : EIATTR_KPARAM_INFO
	.align		4
.L_13:
        /*0028*/ 	.byte	0x04, 0x17
        /*002a*/ 	.short	(.L_15 - .L_14)
.L_14:
        /*002c*/ 	.word	0x00000000
        /*0030*/ 	.short	0x0001
        /*0032*/ 	.short	0x0008
        /*0034*/ 	.byte	0x00, 0xf4, 0x21, 0x00


	//----- nvinfo : EIATTR_KPARAM_INFO
	.align		4
.L_15:
        /*0038*/ 	.byte	0x04, 0x17
        /*003a*/ 	.short	(.L_17 - .L_16)
.L_16:
        /*003c*/ 	.word	0x00000000
        /*0040*/ 	.short	0x0000
        /*0042*/ 	.short	0x0000
        /*0044*/ 	.byte	0x00, 0xf4, 0x21, 0x00


	//----- nvinfo : EIATTR_SPARSE_MMA_MASK
	.align		4
.L_17:
        /*0048*/ 	.byte	0x03, 0x50
        /*004a*/ 	.short	0x0000


	//----- nvinfo : EIATTR_MAXREG_COUNT
	.align		4
        /*004c*/ 	.byte	0x03, 0x1b
        /*004e*/ 	.short	0x00ff


	//----- nvinfo : EIATTR_EXIT_INSTR_OFFSETS
	.align		4
        /*0050*/ 	.byte	0x04, 0x1c
        /*0052*/ 	.short	(.L_19 - .L_18)


	//   ....[0]....
.L_18:
        /*0054*/ 	.word	0x00000230


	//----- nvinfo : EIATTR_REQNTID
	.align		4
.L_19:
        /*0058*/ 	.byte	0x04, 0x10
        /*005a*/ 	.short	(.L_21 - .L_20)
.L_20:
        /*005c*/ 	.word	0x00000080
        /*0060*/ 	.word	0x00000001
        /*0064*/ 	.word	0x00000001


	//----- nvinfo : EIATTR_CBANK_PARAM_SIZE
	.align		4
.L_21:
        /*0068*/ 	.byte	0x03, 0x19
        /*006a*/ 	.short	0x001c


	//----- nvinfo : EIATTR_PARAM_CBANK
	.align		4
        /*006c*/ 	.byte	0x04, 0x0a
        /*006e*/ 	.short	(.L_23 - .L_22)
	.align		4
.L_22:
        /*0070*/ 	.word	index@(.nv.constant0.triton_poi_fused_convolution_leaky_relu_1)
        /*0074*/ 	.short	0x0210
        /*0076*/ 	.short	0x001c


	//----- nvinfo : EIATTR_SW_WAR
	.align		4
.L_23:
        /*0078*/ 	.byte	0x04, 0x36
        /*007a*/ 	.short	(.L_25 - .L_24)
.L_24:
        /*007c*/ 	.word	0x00000008
.L_25:


//--------------------- .nv.callgraph             --------------------------
	.section	.nv.callgraph,"",@"SHT_CUDA_CALLGRAPH"
	.align	4
	.sectionentsize	8
	.align		4
        /*0000*/ 	.word	0x00000000
	.align		4
        /*0004*/ 	.word	0xffffffff
	.align		4
        /*0008*/ 	.word	0x00000000
	.align		4
        /*000c*/ 	.word	0xfffffffe
	.align		4
        /*0010*/ 	.word	0x00000000
	.align		4
        /*0014*/ 	.word	0xfffffffd
	.align		4
        /*0018*/ 	.word	0x00000000
	.align		4
        /*001c*/ 	.word	0xfffffffc


//--------------------- .text.triton_poi_fused_convolution_leaky_relu_1 --------------------------
	.section	.text.triton_poi_fused_convolution_leaky_relu_1,"ax",@progbits
	.align	128
        .global         triton_poi_fused_convolution_leaky_relu_1
        .type           triton_poi_fused_convolution_leaky_relu_1,@function
        .size           triton_poi_fused_convolution_leaky_relu_1,(.L_x_1 - triton_poi_fused_convolution_leaky_relu_1)
        .other          triton_poi_fused_convolution_leaky_relu_1,@"STO_CUDA_ENTRY STV_DEFAULT"
triton_poi_fused_convolution_leaky_relu_1:
.text.triton_poi_fused_convolution_leaky_relu_1:
[----:B------:R-:W-:Y:S01]  /*0000*/  LDC R1, c[0x0][0x28] ;  /* 0x00000a00ff017b82 */ /* 0x000fe20000000800 */
[----:B------:R-:W1:Y:S07]  /*0010*/  S2R R0, SR_TID.X ;  /* 0x0000000000007919 */ /* 0x000e6e0000002100 */
[----:B------:R-:W2:Y:S01]  /*0020*/  LDC.64 R4, c[0x0][0x218] ;  /* 0x00008600ff047b82 */ /* 0x000ea20000000a00 */
[----:B------:R-:W-:Y:S01]  /*0030*/  ULDC.64 UR4, c[0x0][0x208] ;  /* 0x0000820000047ab9 */ /* 0x000fe20000000a00 */
[----:B------:R-:W-:Y:S01]  /*0040*/  ULDC.64 UR6, c[0x0][0x220] ;  /* 0x0000880000067ab9 */ /* 0x000fe20000000a00 */
[----:B------:R-:W3:Y:S05]  /*0050*/  S2R R7, SR_CTAID.X ;  /* 0x0000000000077919 */ /* 0x000eea0000002500 */
[----:B------:R-:W4:Y:S01]  /*0060*/  LDC.64 R2, c[0x0][0x210] ;  /* 0x00008400ff027b82 */ /* 0x000f220000000a00 */
[----:B-1----:R-:W-:Y:S01]  /*0070*/  IMAD.SHL.U32 R0, R0, 0x2, RZ ;  /* 0x0000000200007824 */ /* 0x002fe200078e00ff */
[----:B---3--:R-:W-:-:S04]  /*0080*/  SHF.R.S32.HI R6, RZ, 0x17, R7 ;  /* 0x00000017ff067819 */ /* 0x008fc80000011407 */
[----:B------:R-:W-:Y:S02]  /*0090*/  LOP3.LUT R0, R0, 0xfe, RZ, 0xc0, !PT ;  /* 0x000000fe00007812 */ /* 0x000fe400078ec0ff */
[----:B------:R-:W-:-:S03]  /*00a0*/  SGXT R6, R6, 0x1 ;  /* 0x000000010606781a */ /* 0x000fc60000000200 */
[----:B------:R-:W-:-:S04]  /*00b0*/  IMAD R7, R7, 0x100, R0 ;  /* 0x0000010007077824 */ /* 0x000fc800078e0200 */
[----:B----4-:R-:W-:Y:S01]  /*00c0*/  IMAD.WIDE R2, R7, 0x4, R2 ;  /* 0x0000000407027825 */ /* 0x010fe200078e0202 */
[----:B------:R-:W-:-:S04]  /*00d0*/  LEA.HI R6, R6, R7, RZ, 0x4 ;  /* 0x0000000706067211 */ /* 0x000fc800078f20ff */
[--C-:B------:R-:W-:Y:S02]  /*00e0*/  SHF.R.S32.HI R0, RZ, 0x4, R6.reuse ;  /* 0x00000004ff007819 */ /* 0x100fe40000011406 */
[----:B------:R-:W-:-:S04]  /*00f0*/  SHF.R.S32.HI R9, RZ, 0x1f, R6 ;  /* 0x0000001fff097819 */ /* 0x000fc80000011406 */
[----:B------:R-:W-:-:S04]  /*0100*/  LEA.HI R9, R9, R0, RZ, 0x6 ;  /* 0x0000000009097211 */ /* 0x000fc800078f30ff */
[----:B------:R-:W-:-:S05]  /*0110*/  LOP3.LUT R9, R9, 0xffffffc0, RZ, 0xc0, !PT ;  /* 0xffffffc009097812 */ /* 0x000fca00078ec0ff */
[----:B------:R-:W-:-:S04]  /*0120*/  IMAD.IADD R9, R0, 0x1, -R9 ;  /* 0x0000000100097824 */ /* 0x000fc800078e0a09 */
[----:B--2---:R-:W-:Y:S02]  /*0130*/  IMAD.WIDE R4, R9, 0x4, R4 ;  /* 0x0000000409047825 */ /* 0x004fe400078e0204 */
[----:B------:R-:W2:Y:S04]  /*0140*/  LDG.E.64 R8, desc[UR4][R2.64] ;  /* 0x0000000402087981 */ /* 0x000ea8000c1e1b00 */
[----:B------:R-:W2:Y:S01]  /*0150*/  LDG.E.EL R4, desc[UR4][R4.64] ;  /* 0x0000000404047981 */ /* 0x000ea2000c2e1900 */
[----:B------:R-:W-:-:S04]  /*0160*/  IADD3 R6, P2, R7, UR6, RZ ;  /* 0x0000000607067c10 */ /* 0x000fc8000ff5e0ff */
[----:B------:R-:W-:Y:S02]  /*0170*/  LEA.HI.X.SX32 R7, R7, UR7, 0x1, P2 ;  /* 0x0000000707077c11 */ /* 0x000fe400090f0eff */
[CC--:B--2---:R-:W-:Y:S01]  /*0180*/  FSETP.GT.AND P0, PT, R9.reuse, -R4.reuse, PT ;  /* 0x800000040900720b */ /* 0x0c4fe20003f04000 */
[--C-:B------:R-:W-:Y:S01]  /*0190*/  FADD R9, R9, R4.reuse ;  /* 0x0000000409097221 */ /* 0x100fe20000000000 */
[C---:B------:R-:W-:Y:S01]  /*01a0*/  FSETP.GT.AND P1, PT, R8.reuse, -R4, PT ;  /* 0x800000040800720b */ /* 0x040fe20003f24000 */
[----:B------:R-:W-:Y:S01]  /*01b0*/  FADD R8, R8, R4 ;  /* 0x0000000408087221 */ /* 0x000fe20000000000 */
[----:B------:R-:W-:Y:S02]  /*01c0*/  SEL R11, RZ, 0x100, !P0 ;  /* 0x00000100ff0b7807 */ /* 0x000fe40004000000 */
[----:B------:R-:W-:-:S05]  /*01d0*/  SEL R0, RZ, 0x1, !P1 ;  /* 0x00000001ff007807 */ /* 0x000fca0004800000 */
[----:B------:R-:W-:Y:S02]  /*01e0*/  IMAD.IADD R11, R0, 0x1, R11 ;  /* 0x00000001000b7824 */ /* 0x000fe400078e020b */
[----:B------:R-:W-:Y:S02]  /*01f0*/  @!P0 FMUL R9, R9, 0.10000000149011611938 ;  /* 0x3dcccccd09098820 */ /* 0x000fe40000400000 */
[----:B------:R-:W-:Y:S01]  /*0200*/  @!P1 FMUL R8, R8, 0.10000000149011611938 ;  /* 0x3dcccccd08089820 */ /* 0x000fe20000400000 */
[----:B------:R-:W-:Y:S04]  /*0210*/  STG.E.U16 desc[UR4][R6.64], R11 ;  /* 0x0000000b06007986 */ /* 0x000fe8000c101504 */
[----:B------:R-:W-:Y:S01]  /*0220*/  STG.E.64 desc[UR4][R2.64], R8 ;  /* 0x0000000802007986 */ /* 0x000fe2000c101b04 */
[----:B------:R-:W-:Y:S05]  /*0230*/  EXIT ;  /* 0x000000000000794d */ /* 0x000fea0003800000 */
.L_x_0:
[----:B------:R-:W-:-:S00]  /*0240*/  BRA `(.L_x_0) ;  /* 0xfffffffc00fc7947 */ /* 0x000fc0000383ffff */
[----:B------:R-:W-:-:S00]  /*0250*/  NOP ;  /* 0x0000000000007918 */ /* 0x000fc00000000000 */
        /* <DEDUP_REMOVED lines=10> */
.L_x_1:


//--------------------- .nv.constant0.triton_poi_fused_convolution_leaky_relu_1 --------------------------
	.section	.nv.constant0.triton_poi_fused_convolution_leaky_relu_1,"a",@progbits
	.sectionflags	@""
	.align	4
.nv.constant0.triton_poi_fused_convolution_leaky_relu_1:
	.zero		556
